//
// Generated by NVIDIA NVVM Compiler
//
// Compiler Build ID: CL-36424714
// Cuda compilation tools, release 13.0, V13.0.88
// Based on NVVM 20.0.0
//

.version 9.0
.target sm_100
.address_size 64

.extern .func  (.param .b32 func_retval0) vprintf
(
	.param .b64 vprintf_param_0,
	.param .b64 vprintf_param_1
)
;
// _ZZ4spmm5csr_t5csc_tiPjE6colidx has been demoted
// _ZZ4spmm5csr_t5csc_tiPjE3val has been demoted
// _ZZ13_add_internalPjiE5cache has been demoted
.global .align 1 .b8 $str[4] = {37, 117, 10};

.entry _Z4spmm5csr_t5csc_tiPj(
	.param .align 8 .b8 _Z4spmm5csr_t5csc_tiPj_param_0[24],
	.param .align 8 .b8 _Z4spmm5csr_t5csc_tiPj_param_1[24],
	.param .u32 _Z4spmm5csr_t5csc_tiPj_param_2,
	.param .u64 .ptr .align 1 _Z4spmm5csr_t5csc_tiPj_param_3
)
{
	.reg .pred 	%p<16>;
	.reg .b32 	%r<123>;
	.reg .b64 	%rd<40>;
	// demoted variable
	.shared .align 4 .b8 _ZZ4spmm5csr_t5csc_tiPjE6colidx[2048];
	// demoted variable
	.shared .align 4 .b8 _ZZ4spmm5csr_t5csc_tiPjE3val[2048];
	ld.param.u64 	%rd3, [_Z4spmm5csr_t5csc_tiPj_param_1];
	ld.param.u64 	%rd4, [_Z4spmm5csr_t5csc_tiPj_param_1+8];
	ld.param.u64 	%rd5, [_Z4spmm5csr_t5csc_tiPj_param_1+16];
	ld.param.u64 	%rd11, [_Z4spmm5csr_t5csc_tiPj_param_0+16];
	ld.param.u64 	%rd12, [_Z4spmm5csr_t5csc_tiPj_param_0+8];
	ld.param.u64 	%rd13, [_Z4spmm5csr_t5csc_tiPj_param_0];
	ld.param.u32 	%r45, [_Z4spmm5csr_t5csc_tiPj_param_2];
	ld.param.u64 	%rd10, [_Z4spmm5csr_t5csc_tiPj_param_3];
	cvta.to.global.u64 	%rd14, %rd13;
	cvta.to.global.u64 	%rd1, %rd12;
	cvta.to.global.u64 	%rd2, %rd11;
	mov.u32 	%r1, %tid.x;
	mov.u32 	%r2, %ntid.x;
	mov.u32 	%r3, %ctaid.x;
	mul.wide.u32 	%rd15, %r3, 4;
	add.s64 	%rd16, %rd14, %rd15;
	ld.global.u32 	%r4, [%rd16];
	ld.global.u32 	%r46, [%rd16+4];
	sub.s32 	%r5, %r46, %r4;
	setp.ge.u32 	%p1, %r1, %r5;
	@%p1 bra 	$L__BB0_7;
	add.s32 	%r47, %r1, %r2;
	max.u32 	%r48, %r47, %r5;
	setp.lt.u32 	%p2, %r47, %r5;
	selp.u32 	%r49, 1, 0, %p2;
	add.s32 	%r50, %r47, %r49;
	sub.s32 	%r51, %r48, %r50;
	div.u32 	%r52, %r51, %r2;
	add.s32 	%r6, %r52, %r49;
	and.b32  	%r53, %r6, 3;
	setp.eq.s32 	%p3, %r53, 3;
	mov.u32 	%r107, %r1;
	@%p3 bra 	$L__BB0_4;
	add.s32 	%r55, %r6, 1;
	and.b32  	%r7, %r55, 3;
	mov.b32 	%r106, 0;
	mov.u32 	%r107, %r1;
$L__BB0_3:
	.pragma "nounroll";
	add.s32 	%r56, %r107, %r4;
	mul.wide.u32 	%rd17, %r56, 4;
	add.s64 	%rd18, %rd1, %rd17;
	ld.global.u32 	%r57, [%rd18];
	shl.b32 	%r58, %r107, 2;
	mov.u32 	%r59, _ZZ4spmm5csr_t5csc_tiPjE6colidx;
	add.s32 	%r60, %r59, %r58;
	st.shared.u32 	[%r60], %r57;
	add.s64 	%rd19, %rd2, %rd17;
	ld.global.u32 	%r61, [%rd19];
	mov.u32 	%r62, _ZZ4spmm5csr_t5csc_tiPjE3val;
	add.s32 	%r63, %r62, %r58;
	st.shared.u32 	[%r63], %r61;
	add.s32 	%r107, %r107, %r2;
	add.s32 	%r106, %r106, 1;
	setp.ne.s32 	%p4, %r106, %r7;
	@%p4 bra 	$L__BB0_3;
$L__BB0_4:
	setp.lt.u32 	%p5, %r6, 3;
	@%p5 bra 	$L__BB0_7;
	mov.u32 	%r67, _ZZ4spmm5csr_t5csc_tiPjE6colidx;
	mov.u32 	%r70, _ZZ4spmm5csr_t5csc_tiPjE3val;
	shl.b32 	%r74, %r2, 2;
$L__BB0_6:
	add.s32 	%r64, %r107, %r4;
	mul.wide.u32 	%rd20, %r64, 4;
	add.s64 	%rd21, %rd1, %rd20;
	ld.global.u32 	%r65, [%rd21];
	shl.b32 	%r66, %r107, 2;
	add.s32 	%r68, %r67, %r66;
	st.shared.u32 	[%r68], %r65;
	add.s64 	%rd22, %rd2, %rd20;
	ld.global.u32 	%r69, [%rd22];
	add.s32 	%r71, %r70, %r66;
	st.shared.u32 	[%r71], %r69;
	add.s32 	%r72, %r64, %r2;
	mul.wide.u32 	%rd23, %r72, 4;
	add.s64 	%rd24, %rd1, %rd23;
	ld.global.u32 	%r73, [%rd24];
	add.s32 	%r75, %r68, %r74;
	st.shared.u32 	[%r75], %r73;
	add.s64 	%rd25, %rd2, %rd23;
	ld.global.u32 	%r76, [%rd25];
	add.s32 	%r77, %r71, %r74;
	st.shared.u32 	[%r77], %r76;
	add.s32 	%r78, %r72, %r2;
	mul.wide.u32 	%rd26, %r78, 4;
	add.s64 	%rd27, %rd1, %rd26;
	ld.global.u32 	%r79, [%rd27];
	add.s32 	%r80, %r75, %r74;
	st.shared.u32 	[%r80], %r79;
	add.s64 	%rd28, %rd2, %rd26;
	ld.global.u32 	%r81, [%rd28];
	add.s32 	%r82, %r77, %r74;
	st.shared.u32 	[%r82], %r81;
	add.s32 	%r83, %r78, %r2;
	mul.wide.u32 	%rd29, %r83, 4;
	add.s64 	%rd30, %rd1, %rd29;
	ld.global.u32 	%r84, [%rd30];
	add.s32 	%r85, %r80, %r74;
	st.shared.u32 	[%r85], %r84;
	add.s64 	%rd31, %rd2, %rd29;
	ld.global.u32 	%r86, [%rd31];
	add.s32 	%r87, %r82, %r74;
	st.shared.u32 	[%r87], %r86;
	add.s32 	%r107, %r74, %r107;
	setp.lt.u32 	%p6, %r107, %r5;
	@%p6 bra 	$L__BB0_6;
$L__BB0_7:
	bar.sync 	0;
	setp.ge.s32 	%p7, %r1, %r45;
	mov.b32 	%r122, 0;
	@%p7 bra 	$L__BB0_21;
	add.s32 	%r15, %r3, 1;
	cvta.to.global.u64 	%rd6, %rd5;
	cvta.to.global.u64 	%rd7, %rd4;
	cvta.to.global.u64 	%rd8, %rd3;
	mov.b32 	%r122, 0;
	mov.u32 	%r109, %r1;
$L__BB0_9:
	setp.eq.s32 	%p8, %r5, 0;
	mul.wide.u32 	%rd32, %r109, 4;
	add.s64 	%rd9, %rd8, %rd32;
	ld.global.u32 	%r18, [%rd9+4];
	mov.b32 	%r118, 0;
	@%p8 bra 	$L__BB0_18;
	ld.global.u32 	%r119, [%rd9];
	neg.s32 	%r20, %r18;
	mov.b32 	%r111, 0;
	mov.u32 	%r118, %r111;
$L__BB0_11:
	shl.b32 	%r92, %r111, 2;
	mov.u32 	%r93, _ZZ4spmm5csr_t5csc_tiPjE6colidx;
	add.s32 	%r94, %r93, %r92;
	ld.shared.u32 	%r24, [%r94];
	setp.ge.u32 	%p9, %r119, %r18;
	@%p9 bra 	$L__BB0_17;
	mov.u32 	%r96, _ZZ4spmm5csr_t5csc_tiPjE3val;
	add.s32 	%r25, %r96, %r92;
	add.s32 	%r114, %r20, %r119;
	mov.u32 	%r115, %r119;
$L__BB0_13:
	mul.wide.u32 	%rd33, %r115, 4;
	add.s64 	%rd34, %rd7, %rd33;
	ld.global.u32 	%r30, [%rd34];
	setp.gt.u32 	%p10, %r30, %r24;
	mov.u32 	%r119, %r115;
	@%p10 bra 	$L__BB0_17;
	setp.ne.s32 	%p11, %r30, %r24;
	mov.b32 	%r117, 0;
	@%p11 bra 	$L__BB0_16;
	ld.shared.u32 	%r98, [%r25];
	add.s64 	%rd36, %rd6, %rd33;
	ld.global.u32 	%r99, [%rd36];
	mul.lo.s32 	%r117, %r99, %r98;
$L__BB0_16:
	add.s32 	%r118, %r117, %r118;
	add.s32 	%r115, %r115, 1;
	add.s32 	%r114, %r114, 1;
	setp.ne.s32 	%p12, %r114, 0;
	mov.u32 	%r119, %r18;
	@%p12 bra 	$L__BB0_13;
$L__BB0_17:
	add.s32 	%r111, %r111, 1;
	setp.ne.s32 	%p13, %r111, %r5;
	@%p13 bra 	$L__BB0_11;
$L__BB0_18:
	setp.eq.s32 	%p14, %r118, 0;
	mov.b32 	%r121, 0;
	@%p14 bra 	$L__BB0_20;
	mad.lo.s32 	%r101, %r15, %r109, %r15;
	shf.l.wrap.b32 	%r102, %r101, %r101, %r118;
	add.s32 	%r103, %r102, %r118;
	xor.b32  	%r121, %r103, %r118;
$L__BB0_20:
	add.s32 	%r122, %r121, %r122;
	add.s32 	%r109, %r109, %r2;
	setp.lt.s32 	%p15, %r109, %r45;
	@%p15 bra 	$L__BB0_9;
$L__BB0_21:
	cvta.to.global.u64 	%rd37, %rd10;
	mad.lo.s32 	%r104, %r3, %r2, %r1;
	mul.wide.u32 	%rd38, %r104, 4;
	add.s64 	%rd39, %rd37, %rd38;
	st.global.u32 	[%rd39], %r122;
	ret;

}
.entry _Z13_add_internalPji(
	.param .u64 .ptr .align 1 _Z13_add_internalPji_param_0,
	.param .u32 _Z13_add_internalPji_param_1
)
{
	.reg .pred 	%p<6>;
	.reg .b32 	%r<31>;
	.reg .b64 	%rd<9>;
	// demoted variable
	.shared .align 4 .b8 _ZZ13_add_internalPjiE5cache[4096];
	ld.param.u64 	%rd2, [_Z13_add_internalPji_param_0];
	ld.param.u32 	%r13, [_Z13_add_internalPji_param_1];
	cvta.to.global.u64 	%rd1, %rd2;
	mov.u32 	%r1, %tid.x;
	mov.u32 	%r30, %ntid.x;
	mov.u32 	%r3, %ctaid.x;
	mul.lo.s32 	%r15, %r30, %r3;
	shl.b32 	%r16, %r15, 1;
	add.s32 	%r4, %r16, %r1;
	setp.ge.s32 	%p1, %r4, %r13;
	mov.b32 	%r28, 0;
	@%p1 bra 	$L__BB1_2;
	mul.wide.s32 	%rd3, %r4, 4;
	add.s64 	%rd4, %rd1, %rd3;
	ld.global.u32 	%r28, [%rd4];
$L__BB1_2:
	shl.b32 	%r18, %r1, 2;
	mov.u32 	%r19, _ZZ13_add_internalPjiE5cache;
	add.s32 	%r7, %r19, %r18;
	st.shared.u32 	[%r7], %r28;
	add.s32 	%r8, %r4, %r30;
	setp.ge.s32 	%p2, %r8, %r13;
	mov.b32 	%r29, 0;
	@%p2 bra 	$L__BB1_4;
	mul.wide.s32 	%rd5, %r8, 4;
	add.s64 	%rd6, %rd1, %rd5;
	ld.global.u32 	%r29, [%rd6];
$L__BB1_4:
	shl.b32 	%r20, %r30, 2;
	add.s32 	%r21, %r7, %r20;
	st.shared.u32 	[%r21], %r29;
	setp.ge.u32 	%p3, %r1, %r30;
	@%p3 bra 	$L__BB1_6;
$L__BB1_5:
	bar.sync 	0;
	shl.b32 	%r22, %r30, 2;
	add.s32 	%r23, %r7, %r22;
	ld.shared.u32 	%r24, [%r23];
	ld.shared.u32 	%r25, [%r7];
	add.s32 	%r26, %r25, %r24;
	st.shared.u32 	[%r7], %r26;
	shr.u32 	%r30, %r30, 1;
	setp.lt.u32 	%p4, %r1, %r30;
	@%p4 bra 	$L__BB1_5;
$L__BB1_6:
	setp.ne.s32 	%p5, %r1, 0;
	@%p5 bra 	$L__BB1_8;
	ld.shared.u32 	%r27, [_ZZ13_add_internalPjiE5cache];
	mul.wide.u32 	%rd7, %r3, 4;
	add.s64 	%rd8, %rd1, %rd7;
	st.global.u32 	[%rd8], %r27;
$L__BB1_8:
	ret;

}
.entry _Z12print_resultPj(
	.param .u64 .ptr .align 1 _Z12print_resultPj_param_0
)
{
	.local .align 8 .b8 	__local_depot2[8];
	.reg .b64 	%SP;
	.reg .b64 	%SPL;
	.reg .b32 	%r<4>;
	.reg .b64 	%rd<7>;

	mov.u64 	%SPL, __local_depot2;
	cvta.local.u64 	%SP, %SPL;
	ld.param.u64 	%rd1, [_Z12print_resultPj_param_0];
	cvta.to.global.u64 	%rd2, %rd1;
	add.u64 	%rd3, %SP, 0;
	add.u64 	%rd4, %SPL, 0;
	ld.global.u32 	%r1, [%rd2];
	st.local.u32 	[%rd4], %r1;
	mov.u64 	%rd5, $str;
	cvta.global.u64 	%rd6, %rd5;
	{ // callseq 0, 0
	.param .b64 param0;
	st.param.b64 	[param0], %rd6;
	.param .b64 param1;
	st.param.b64 	[param1], %rd3;
	.param .b32 retval0;
	call.uni (retval0), 
	vprintf, 
	(
	param0, 
	param1
	);
	ld.param.b32 	%r2, [retval0];
	} // callseq 0
	ret;

}


// ===== COMPILED SASS (sm_100) =====

	.target	sm_100

	.elftype	@"ET_EXEC"


//--------------------- .note.nv.tkinfo           --------------------------
	.section	.note.nv.tkinfo,"",@"SHT_NOTE"
	.sectionflags	@"SHF_NOTE_NV_TKINFO"
	.tkinfo
        /*0018*/ 	.word	0x00000002
        /*0030*/ 	.string	""
        /*0030*/ 	.string	"ptxas"
        /*0030*/ 	.string	"Cuda compilation tools, release 13.0, V13.0.88"
        /*0030*/ 	.string	"Build cuda_13.0.r13.0/compiler.36424714_0"
        /*0030*/ 	.string	"-arch sm_100 -m 64 "



//--------------------- .note.nv.cuinfo           --------------------------
	.section	.note.nv.cuinfo,"",@"SHT_NOTE"
	.sectionflags	@"SHF_NOTE_NV_CUINFO"
        /*0018*/ 	.short	0x0002
        /*001a*/ 	.short	0x0064
        /*001c*/ 	.short	0x0082
	.zero		2


//--------------------- .nv.info                  --------------------------
	.section	.nv.info,"",@"SHT_CUDA_INFO"
	.align	4


	//----- nvinfo : EIATTR_REGCOUNT
	.align		4
        /*0000*/ 	.byte	0x04, 0x2f
        /*0002*/ 	.short	(.L_2 - .L_1)
	.align		4
.L_1:
        /*0004*/ 	.word	index@(_Z4spmm5csr_t5csc_tiPj)
        /*0008*/ 	.word	0x00000020


	//----- nvinfo : EIATTR_FRAME_SIZE
	.align		4
.L_2:
        /*000c*/ 	.byte	0x04, 0x11
        /*000e*/ 	.short	(.L_4 - .L_3)
	.align		4
.L_3:
        /*0010*/ 	.word	index@(_Z4spmm5csr_t5csc_tiPj)
        /*0014*/ 	.word	0x00000000


	//----- nvinfo : EIATTR_REGCOUNT
	.align		4
.L_4:
        /*0018*/ 	.byte	0x04, 0x2f
        /*001a*/ 	.short	(.L_6 - .L_5)
	.align		4
.L_5:
        /*001c*/ 	.word	index@(_Z13_add_internalPji)
        /*0020*/ 	.word	0x00000010


	//----- nvinfo : EIATTR_FRAME_SIZE
	.align		4
.L_6:
        /*0024*/ 	.byte	0x04, 0x11
        /*0026*/ 	.short	(.L_8 - .L_7)
	.align		4
.L_7:
        /*0028*/ 	.word	index@(_Z13_add_internalPji)
        /*002c*/ 	.word	0x00000000


	//----- nvinfo : EIATTR_REGCOUNT
	.align		4
.L_8:
        /*0030*/ 	.byte	0x04, 0x2f
        /*0032*/ 	.short	(.L_10 - .L_9)
	.align		4
.L_9:
        /*0034*/ 	.word	index@(_Z12print_resultPj)
        /*0038*/ 	.word	0x00000018


	//----- nvinfo : EIATTR_FRAME_SIZE
	.align		4
.L_10:
        /*003c*/ 	.byte	0x04, 0x11
        /*003e*/ 	.short	(.L_12 - .L_11)
	.align		4
.L_11:
        /*0040*/ 	.word	index@(_Z12print_resultPj)
        /*0044*/ 	.word	0x00000008


	//----- nvinfo : EIATTR_MIN_STACK_SIZE
	.align		4
.L_12:
        /*0048*/ 	.byte	0x04, 0x12
        /*004a*/ 	.short	(.L_14 - .L_13)
	.align		4
.L_13:
        /*004c*/ 	.word	index@(_Z12print_resultPj)
        /*0050*/ 	.word	0x00000008


	//----- nvinfo : EIATTR_MIN_STACK_SIZE
	.align		4
.L_14:
        /*0054*/ 	.byte	0x04, 0x12
        /*0056*/ 	.short	(.L_16 - .L_15)
	.align		4
.L_15:
        /*0058*/ 	.word	index@(_Z13_add_internalPji)
        /*005c*/ 	.word	0x00000000


	//----- nvinfo : EIATTR_MIN_STACK_SIZE
	.align		4
.L_16:
        /*0060*/ 	.byte	0x04, 0x12
        /*0062*/ 	.short	(.L_18 - .L_17)
	.align		4
.L_17:
        /*0064*/ 	.word	index@(_Z4spmm5csr_t5csc_tiPj)
        /*0068*/ 	.word	0x00000000
.L_18:


//--------------------- .nv.compat                --------------------------
	.section	.nv.compat,"",@"SHT_CUDA_COMPAT_INFO"
	.align	4
        /*0000*/ 	.byte	0x02, 0x09, 0x00, 0x00, 0x02, 0x02, 0x01, 0x00, 0x02, 0x05, 0x05, 0x00, 0x03, 0x07, 0x01, 0x01
        /*0010*/ 	.byte	0x02, 0x03, 0x00, 0x00, 0x02, 0x06, 0x01, 0x00, 0x04, 0x0b, 0x08, 0x00, 0x09, 0x00, 0x00, 0x00
        /*0020*/ 	.byte	0x00, 0x00, 0x00, 0x00


//--------------------- .nv.info._Z12print_resultPj --------------------------
	.section	.nv.info._Z12print_resultPj,"",@"SHT_CUDA_INFO"
	.sectionflags	@""
	.align	4


	//----- nvinfo : EIATTR_CUDA_API_VERSION
	.align		4
        /*0000*/ 	.byte	0x04, 0x37
        /*0002*/ 	.short	(.L_20 - .L_19)
.L_19:
        /*0004*/ 	.word	0x00000082


	//----- nvinfo : EIATTR_KPARAM_INFO
	.align		4
.L_20:
        /*0008*/ 	.byte	0x04, 0x17
        /*000a*/ 	.short	(.L_22 - .L_21)
.L_21:
        /*000c*/ 	.word	0x00000000
        /*0010*/ 	.short	0x0000
        /*0012*/ 	.short	0x0000
        /*0014*/ 	.byte	0x00, 0xf5, 0x21, 0x00


	//----- nvinfo : EIATTR_SPARSE_MMA_MASK
	.align		4
.L_22:
        /*0018*/ 	.byte	0x03, 0x50
        /*001a*/ 	.short	0x0000


	//----- nvinfo : EIATTR_MAXREG_COUNT
	.align		4
        /*001c*/ 	.byte	0x03, 0x1b
        /*001e*/ 	.short	0x00ff


	//----- nvinfo : EIATTR_EXTERNS
	.align		4
        /*0020*/ 	.byte	0x04, 0x0f
        /*0022*/ 	.short	(.L_24 - .L_23)


	//   ....[0]....
	.align		4
.L_23:
        /*0024*/ 	.word	index@(vprintf)


	//----- nvinfo : EIATTR_MERCURY_ISA_VERSION
	.align		4
.L_24:
        /*0028*/ 	.byte	0x03, 0x5f
        /*002a*/ 	.short	0x0101


	//----- nvinfo : EIATTR_VRC_CTA_INIT_COUNT
	.align		4
        /*002c*/ 	.byte	0x02, 0x4a
	.zero		1
	.zero		1


	//----- nvinfo : EIATTR_SYSCALL_OFFSETS
	.align		4
        /*0030*/ 	.byte	0x04, 0x46
        /*0032*/ 	.short	(.L_26 - .L_25)


	//   ....[0]....
.L_25:
        /*0034*/ 	.word	0x00000100


	//----- nvinfo : EIATTR_EXIT_INSTR_OFFSETS
	.align		4
.L_26:
        /*0038*/ 	.byte	0x04, 0x1c
        /*003a*/ 	.short	(.L_28 - .L_27)


	//   ....[0]....
.L_27:
        /*003c*/ 	.word	0x00000110


	//----- nvinfo : EIATTR_CBANK_PARAM_SIZE
	.align		4
.L_28:
        /*0040*/ 	.byte	0x03, 0x19
        /*0042*/ 	.short	0x0008


	//----- nvinfo : EIATTR_PARAM_CBANK
	.align		4
        /*0044*/ 	.byte	0x04, 0x0a
        /*0046*/ 	.short	(.L_30 - .L_29)
	.align		4
.L_29:
        /*0048*/ 	.word	index@(.nv.constant0._Z12print_resultPj)
        /*004c*/ 	.short	0x0380
        /*004e*/ 	.short	0x0008


	//----- nvinfo : EIATTR_SW_WAR
	.align		4
.L_30:
        /*0050*/ 	.byte	0x04, 0x36
        /*0052*/ 	.short	(.L_32 - .L_31)
.L_31:
        /*0054*/ 	.word	0x00000008
.L_32:


//--------------------- .nv.info._Z13_add_internalPji --------------------------
	.section	.nv.info._Z13_add_internalPji,"",@"SHT_CUDA_INFO"
	.sectionflags	@""
	.align	4


	//----- nvinfo : EIATTR_CUDA_API_VERSION
	.align		4
        /*0000*/ 	.byte	0x04, 0x37
        /*0002*/ 	.short	(.L_34 - .L_33)
.L_33:
        /*0004*/ 	.word	0x00000082


	//----- nvinfo : EIATTR_KPARAM_INFO
	.align		4
.L_34:
        /*0008*/ 	.byte	0x04, 0x17
        /*000a*/ 	.short	(.L_36 - .L_35)
.L_35:
        /*000c*/ 	.word	0x00000000
        /*0010*/ 	.short	0x0001
        /*0012*/ 	.short	0x0008
        /*0014*/ 	.byte	0x00, 0xf0, 0x11, 0x00


	//----- nvinfo : EIATTR_KPARAM_INFO
	.align		4
.L_36:
        /*0018*/ 	.byte	0x04, 0x17
        /*001a*/ 	.short	(.L_38 - .L_37)
.L_37:
        /*001c*/ 	.word	0x00000000
        /*0020*/ 	.short	0x0000
        /*0022*/ 	.short	0x0000
        /*0024*/ 	.byte	0x00, 0xf5, 0x21, 0x00


	//----- nvinfo : EIATTR_SPARSE_MMA_MASK
	.align		4
.L_38:
        /*0028*/ 	.byte	0x03, 0x50
        /*002a*/ 	.short	0x0000


	//----- nvinfo : EIATTR_MAXREG_COUNT
	.align		4
        /*002c*/ 	.byte	0x03, 0x1b
        /*002e*/ 	.short	0x00ff


	//----- nvinfo : EIATTR_NUM_BARRIERS
	.align		4
        /*0030*/ 	.byte	0x02, 0x4c
        /*0032*/ 	.byte	0x01
	.zero		1


	//----- nvinfo : EIATTR_MERCURY_ISA_VERSION
	.align		4
        /*0034*/ 	.byte	0x03, 0x5f
        /*0036*/ 	.short	0x0101


	//----- nvinfo : EIATTR_VRC_CTA_INIT_COUNT
	.align		4
        /*0038*/ 	.byte	0x02, 0x4a
	.zero		1
	.zero		1


	//----- nvinfo : EIATTR_EXIT_INSTR_OFFSETS
	.align		4
        /*003c*/ 	.byte	0x04, 0x1c
        /*003e*/ 	.short	(.L_40 - .L_39)


	//   ....[0]....
.L_39:
        /*0040*/ 	.word	0x00000280


	//   ....[1]....
        /*0044*/ 	.word	0x000002d0


	//----- nvinfo : EIATTR_CRS_STACK_SIZE
	.align		4
.L_40:
        /*0048*/ 	.byte	0x04, 0x1e
        /*004a*/ 	.short	(.L_42 - .L_41)
.L_41:
        /*004c*/ 	.word	0x00000000


	//----- nvinfo : EIATTR_CBANK_PARAM_SIZE
	.align		4
.L_42:
        /*0050*/ 	.byte	0x03, 0x19
        /*0052*/ 	.short	0x000c


	//----- nvinfo : EIATTR_PARAM_CBANK
	.align		4
        /*0054*/ 	.byte	0x04, 0x0a
        /*0056*/ 	.short	(.L_44 - .L_43)
	.align		4
.L_43:
        /*0058*/ 	.word	index@(.nv.constant0._Z13_add_internalPji)
        /*005c*/ 	.short	0x0380
        /*005e*/ 	.short	0x000c


	//----- nvinfo : EIATTR_SW_WAR
	.align		4
.L_44:
        /*0060*/ 	.byte	0x04, 0x36
        /*0062*/ 	.short	(.L_46 - .L_45)
.L_45:
        /*0064*/ 	.word	0x00000008
.L_46:


//--------------------- .nv.info._Z4spmm5csr_t5csc_tiPj --------------------------
	.section	.nv.info._Z4spmm5csr_t5csc_tiPj,"",@"SHT_CUDA_INFO"
	.sectionflags	@""
	.align	4


	//----- nvinfo : EIATTR_CUDA_API_VERSION
	.align		4
        /*0000*/ 	.byte	0x04, 0x37
        /*0002*/ 	.short	(.L_48 - .L_47)
.L_47:
        /*0004*/ 	.word	0x00000082


	//----- nvinfo : EIATTR_KPARAM_INFO
	.align		4
.L_48:
        /*0008*/ 	.byte	0x04, 0x17
        /*000a*/ 	.short	(.L_50 - .L_49)
.L_49:
        /*000c*/ 	.word	0x00000000
        /*0010*/ 	.short	0x0003
        /*0012*/ 	.short	0x0038
        /*0014*/ 	.byte	0x00, 0xf5, 0x21, 0x00


	//----- nvinfo : EIATTR_KPARAM_INFO
	.align		4
.L_50:
        /*0018*/ 	.byte	0x04, 0x17
        /*001a*/ 	.short	(.L_52 - .L_51)
.L_51:
        /*001c*/ 	.word	0x00000000
        /*0020*/ 	.short	0x0002
        /*0022*/ 	.short	0x0030
        /*0024*/ 	.byte	0x00, 0xf0, 0x11, 0x00


	//----- nvinfo : EIATTR_KPARAM_INFO
	.align		4
.L_52:
        /*0028*/ 	.byte	0x04, 0x17
        /*002a*/ 	.short	(.L_54 - .L_53)
.L_53:
        /*002c*/ 	.word	0x00000000
        /*0030*/ 	.short	0x0001
        /*0032*/ 	.short	0x0018
        /*0034*/ 	.byte	0x00, 0xf0, 0x61, 0x00


	//----- nvinfo : EIATTR_KPARAM_INFO
	.align		4
.L_54:
        /*0038*/ 	.byte	0x04, 0x17
        /*003a*/ 	.short	(.L_56 - .L_55)
.L_55:
        /*003c*/ 	.word	0x00000000
        /*0040*/ 	.short	0x0000
        /*0042*/ 	.short	0x0000
        /*0044*/ 	.byte	0x00, 0xf0, 0x61, 0x00


	//----- nvinfo : EIATTR_SPARSE_MMA_MASK
	.align		4
.L_56:
        /*0048*/ 	.byte	0x03, 0x50
        /*004a*/ 	.short	0x0000


	//----- nvinfo : EIATTR_MAXREG_COUNT
	.align		4
        /*004c*/ 	.byte	0x03, 0x1b
        /*004e*/ 	.short	0x00ff


	//----- nvinfo : EIATTR_NUM_BARRIERS
	.align		4
        /*0050*/ 	.byte	0x02, 0x4c
        /*0052*/ 	.byte	0x01
	.zero		1


	//----- nvinfo : EIATTR_MERCURY_ISA_VERSION
	.align		4
        /*0054*/ 	.byte	0x03, 0x5f
        /*0056*/ 	.short	0x0101


	//----- nvinfo : EIATTR_VRC_CTA_INIT_COUNT
	.align		4
        /*0058*/ 	.byte	0x02, 0x4a
	.zero		1
	.zero		1


	//----- nvinfo : EIATTR_EXIT_INSTR_OFFSETS
	.align		4
        /*005c*/ 	.byte	0x04, 0x1c
        /*005e*/ 	.short	(.L_58 - .L_57)


	//   ....[0]....
.L_57:
        /*0060*/ 	.word	0x00000b90


	//----- nvinfo : EIATTR_CRS_STACK_SIZE
	.align		4
.L_58:
        /*0064*/ 	.byte	0x04, 0x1e
        /*0066*/ 	.short	(.L_60 - .L_59)
.L_59:
        /*0068*/ 	.word	0x00000000


	//----- nvinfo : EIATTR_CBANK_PARAM_SIZE
	.align		4
.L_60:
        /*006c*/ 	.byte	0x03, 0x19
        /*006e*/ 	.short	0x0040


	//----- nvinfo : EIATTR_PARAM_CBANK
	.align		4
        /*0070*/ 	.byte	0x04, 0x0a
        /*0072*/ 	.short	(.L_62 - .L_61)
	.align		4
.L_61:
        /*0074*/ 	.word	index@(.nv.constant0._Z4spmm5csr_t5csc_tiPj)
        /*0078*/ 	.short	0x0380
        /*007a*/ 	.short	0x0040


	//----- nvinfo : EIATTR_SW_WAR
	.align		4
.L_62:
        /*007c*/ 	.byte	0x04, 0x36
        /*007e*/ 	.short	(.L_64 - .L_63)
.L_63:
        /*0080*/ 	.word	0x00000008
.L_64:


//--------------------- .nv.callgraph             --------------------------
	.section	.nv.callgraph,"",@"SHT_CUDA_CALLGRAPH"
	.align	4
	.sectionentsize	8
	.align		4
        /*0000*/ 	.word	0x00000000
	.align		4
        /*0004*/ 	.word	0xffffffff
	.align		4
        /*0008*/ 	.word	index@(_Z12print_resultPj)
	.align		4
        /*000c*/ 	.word	index@(vprintf)
	.align		4
        /*0010*/ 	.word	0x00000000
	.align		4
        /*0014*/ 	.word	0xfffffffe
	.align		4
        /*0018*/ 	.word	0x00000000
	.align		4
        /*001c*/ 	.word	0xfffffffd
	.align		4
        /*0020*/ 	.word	0x00000000
	.align		4
        /*0024*/ 	.word	0xfffffffc


//--------------------- .nv.constant4             --------------------------
	.section	.nv.constant4,"a",@progbits
	.align	8
	.align		8
.nv.constant4:
        /*0000*/ 	.dword	vprintf
	.align		8
        /*0008*/ 	.dword	$str


//--------------------- .text._Z12print_resultPj  --------------------------
	.section	.text._Z12print_resultPj,"ax",@progbits
	.align	128
.text._Z12print_resultPj:
        .type           _Z12print_resultPj,@function
        .size           _Z12print_resultPj,(.L_x_20 - _Z12print_resultPj)
        .other          _Z12print_resultPj,@"STO_CUDA_ENTRY STV_DEFAULT"
_Z12print_resultPj:
[----:B------:R-:W0:Y:S08]  /*0000*/  LDC R1, c[0x0][0x37c] ;  /* 0x0000df00ff017b82 */ /* 0x000e300000000800 */
[----:B------:R-:W1:Y:S01]  /*0010*/  LDC.64 R2, c[0x0][0x380] ;  /* 0x0000e000ff027b82 */ /* 0x000e620000000a00 */
[----:B------:R-:W1:Y:S01]  /*0020*/  LDCU.64 UR4, c[0x0][0x358] ;  /* 0x00006b00ff0477ac */ /* 0x000e620008000a00 */
[----:B0-----:R-:W-:Y:S01]  /*0030*/  VIADD R1, R1, 0xfffffff8 ;  /* 0xfffffff801017836 */ /* 0x001fe20000000000 */
[----:B------:R-:W0:Y:S01]  /*0040*/  LDCU.64 UR6, c[0x4][0x8] ;  /* 0x01000100ff0677ac */ /* 0x000e220008000a00 */
[----:B-1----:R-:W2:Y:S01]  /*0050*/  LDG.E R2, desc[UR4][R2.64] ;  /* 0x0000000402027981 */ /* 0x002ea2000c1e1900 */
[----:B------:R-:W-:Y:S01]  /*0060*/  MOV R0, 0x0 ;  /* 0x0000000000007802 */ /* 0x000fe20000000f00 */
[----:B------:R-:W1:Y:S01]  /*0070*/  LDCU UR4, c[0x0][0x2f8] ;  /* 0x00005f00ff0477ac */ /* 0x000e620008000800 */
[----:B0-----:R-:W-:Y:S01]  /*0080*/  IMAD.U32 R4, RZ, RZ, UR6 ;  /* 0x00000006ff047e24 */ /* 0x001fe2000f8e00ff */
[----:B------:R-:W-:Y:S01]  /*0090*/  MOV R5, UR7 ;  /* 0x0000000700057c02 */ /* 0x000fe20008000f00 */
[----:B------:R0:W3:Y:S01]  /*00a0*/  LDC.64 R8, c[0x4][R0] ;  /* 0x0100000000087b82 */ /* 0x0000e20000000a00 */
[----:B------:R-:W4:Y:S01]  /*00b0*/  LDCU UR5, c[0x0][0x2fc] ;  /* 0x00005f80ff0577ac */ /* 0x000f220008000800 */
[----:B-1----:R-:W-:-:S05]  /*00c0*/  IADD3 R6, P0, PT, R1, UR4, RZ ;  /* 0x0000000401067c10 */ /* 0x002fca000ff1e0ff */
[----:B----4-:R-:W-:Y:S01]  /*00d0*/  IMAD.X R7, RZ, RZ, UR5, P0 ;  /* 0x00000005ff077e24 */ /* 0x010fe200080e06ff */
[----:B--23--:R0:W-:Y:S07]  /*00e0*/  STL [R1], R2 ;  /* 0x0000000201007387 */ /* 0x00c1ee0000100800 */
[----:B------:R-:W-:-:S07]  /*00f0*/  LEPC R20, `(.L_x_0) ;  /* 0x000000001014794e */ /* 0x000fce0000000000 */
[----:B0-----:R-:W-:Y:S05]  /*0100*/  CALL.ABS.NOINC R8 ;  /* 0x0000000008007343 */ /* 0x001fea0003c00000 */
.L_x_0:
[----:B------:R-:W-:Y:S05]  /*0110*/  EXIT ;  /* 0x000000000000794d */ /* 0x000fea0003800000 */
.L_x_1:
[----:B------:R-:W-:-:S00]  /*0120*/  BRA `(.L_x_1) ;  /* 0xfffffffc00fc7947 */ /* 0x000fc0000383ffff */
[----:B------:R-:W-:-:S00]  /*0130*/  NOP ;  /* 0x0000000000007918 */ /* 0x000fc00000000000 */
        /* <DEDUP_REMOVED lines=12> */
.L_x_20:


//--------------------- .text._Z13_add_internalPji --------------------------
	.section	.text._Z13_add_internalPji,"ax",@progbits
	.align	128
.text._Z13_add_internalPji:
        .type           _Z13_add_internalPji,@function
        .size           _Z13_add_internalPji,(.L_x_21 - _Z13_add_internalPji)
        .other          _Z13_add_internalPji,@"STO_CUDA_ENTRY STV_DEFAULT"
_Z13_add_internalPji:
[----:B------:R-:W-:Y:S01]  /*0000*/  LDC R1, c[0x0][0x37c] ;  /* 0x0000df00ff017b82 */ /* 0x000fe20000000800 */
[----:B------:R-:W0:Y:S01]  /*0010*/  S2R R13, SR_CTAID.X ;  /* 0x00000000000d7919 */ /* 0x000e220000002500 */
[----:B------:R-:W1:Y:S01]  /*0020*/  LDCU UR4, c[0x0][0x360] ;  /* 0x00006c00ff0477ac */ /* 0x000e620008000800 */
[----:B------:R-:W-:Y:S01]  /*0030*/  HFMA2 R8, -RZ, RZ, 0, 0 ;  /* 0x00000000ff087431 */ /* 0x000fe200000001ff */
[----:B------:R-:W2:Y:S01]  /*0040*/  S2R R11, SR_TID.X ;  /* 0x00000000000b7919 */ /* 0x000ea20000002100 */
[----:B------:R-:W3:Y:S01]  /*0050*/  LDCU UR5, c[0x0][0x388] ;  /* 0x00007100ff0577ac */ /* 0x000ee20008000800 */
[----:B------:R-:W4:Y:S01]  /*0060*/  LDCU.64 UR6, c[0x0][0x358] ;  /* 0x00006b00ff0677ac */ /* 0x000f220008000a00 */
[----:B-1----:R-:W-:Y:S02]  /*0070*/  IMAD.U32 R6, RZ, RZ, UR4 ;  /* 0x00000004ff067e24 */ /* 0x002fe4000f8e00ff */
[----:B0-----:R-:W-:-:S04]  /*0080*/  IMAD R0, R13, UR4, RZ ;  /* 0x000000040d007c24 */ /* 0x001fc8000f8e02ff */
[----:B--2---:R-:W-:Y:S02]  /*0090*/  IMAD R7, R0, 0x2, R11 ;  /* 0x0000000200077824 */ /* 0x004fe400078e020b */
[----:B------:R-:W-:-:S03]  /*00a0*/  IMAD.MOV.U32 R0, RZ, RZ, RZ ;  /* 0x000000ffff007224 */ /* 0x000fc600078e00ff */
[C---:B------:R-:W-:Y:S02]  /*00b0*/  IADD3 R9, PT, PT, R7.reuse, R6, RZ ;  /* 0x0000000607097210 */ /* 0x040fe40007ffe0ff */
[----:B---3--:R-:W-:Y:S02]  /*00c0*/  ISETP.GE.AND P0, PT, R7, UR5, PT ;  /* 0x0000000507007c0c */ /* 0x008fe4000bf06270 */
[----:B------:R-:W-:-:S11]  /*00d0*/  ISETP.GE.AND P1, PT, R9, UR5, PT ;  /* 0x0000000509007c0c */ /* 0x000fd6000bf26270 */
[----:B------:R-:W0:Y:S08]  /*00e0*/  @!P0 LDC.64 R2, c[0x0][0x380] ;  /* 0x0000e000ff028b82 */ /* 0x000e300000000a00 */
[----:B------:R-:W1:Y:S01]  /*00f0*/  @!P1 LDC.64 R4, c[0x0][0x380] ;  /* 0x0000e000ff049b82 */ /* 0x000e620000000a00 */
[----:B0-----:R-:W-:-:S05]  /*0100*/  @!P0 IMAD.WIDE R2, R7, 0x4, R2 ;  /* 0x0000000407028825 */ /* 0x001fca00078e0202 */
[----:B----4-:R-:W2:Y:S01]  /*0110*/  @!P0 LDG.E R0, desc[UR6][R2.64] ;  /* 0x0000000602008981 */ /* 0x010ea2000c1e1900 */
[----:B-1----:R-:W-:-:S05]  /*0120*/  @!P1 IMAD.WIDE R4, R9, 0x4, R4 ;  /* 0x0000000409049825 */ /* 0x002fca00078e0204 */
[----:B------:R-:W3:Y:S01]  /*0130*/  @!P1 LDG.E R8, desc[UR6][R4.64] ;  /* 0x0000000604089981 */ /* 0x000ee2000c1e1900 */
[----:B------:R-:W0:Y:S01]  /*0140*/  S2UR UR5, SR_CgaCtaId ;  /* 0x00000000000579c3 */ /* 0x000e220000008800 */
[----:B------:R-:W-:Y:S01]  /*0150*/  UMOV UR4, 0x400 ;  /* 0x0000040000047882 */ /* 0x000fe20000000000 */
[----:B------:R-:W-:Y:S01]  /*0160*/  ISETP.GE.U32.AND P1, PT, R11, R6, PT ;  /* 0x000000060b00720c */ /* 0x000fe20003f26070 */
[----:B0-----:R-:W-:-:S06]  /*0170*/  ULEA UR4, UR5, UR4, 0x18 ;  /* 0x0000000405047291 */ /* 0x001fcc000f8ec0ff */
[----:B------:R-:W-:-:S05]  /*0180*/  LEA R7, R11, UR4, 0x2 ;  /* 0x000000040b077c11 */ /* 0x000fca000f8e10ff */
[----:B------:R-:W-:Y:S01]  /*0190*/  IMAD R9, R6, 0x4, R7 ;  /* 0x0000000406097824 */ /* 0x000fe200078e0207 */
[----:B------:R-:W-:Y:S01]  /*01a0*/  ISETP.NE.AND P0, PT, R11, RZ, PT ;  /* 0x000000ff0b00720c */ /* 0x000fe20003f05270 */
[----:B--2---:R0:W-:Y:S04]  /*01b0*/  STS [R7], R0 ;  /* 0x0000000007007388 */ /* 0x0041e80000000800 */
[----:B---3--:R0:W-:Y:S01]  /*01c0*/  STS [R9], R8 ;  /* 0x0000000809007388 */ /* 0x0081e20000000800 */
[----:B------:R-:W-:Y:S07]  /*01d0*/  @P1 BRA `(.L_x_2) ;  /* 0x0000000000281947 */ /* 0x000fee0003800000 */
.L_x_3:
[----:B------:R-:W-:Y:S05]  /*01e0*/  WARPSYNC.ALL ;  /* 0x0000000000007948 */ /* 0x000fea0003800000 */
[----:B------:R-:W-:Y:S01]  /*01f0*/  BAR.SYNC.DEFER_BLOCKING 0x0 ;  /* 0x0000000000007b1d */ /* 0x000fe20000010000 */
[----:B0-----:R-:W-:Y:S02]  /*0200*/  LEA R0, R6, R7, 0x2 ;  /* 0x0000000706007211 */ /* 0x001fe400078e10ff */
[----:B------:R-:W-:-:S04]  /*0210*/  SHF.R.U32.HI R6, RZ, 0x1, R6 ;  /* 0x00000001ff067819 */ /* 0x000fc80000011606 */
[----:B------:R-:W-:Y:S01]  /*0220*/  ISETP.GE.U32.AND P1, PT, R11, R6, PT ;  /* 0x000000060b00720c */ /* 0x000fe20003f26070 */
[----:B------:R-:W-:Y:S04]  /*0230*/  LDS R0, [R0] ;  /* 0x0000000000007984 */ /* 0x000fe80000000800 */
[----:B------:R-:W0:Y:S02]  /*0240*/  LDS R3, [R7] ;  /* 0x0000000007037984 */ /* 0x000e240000000800 */
[----:B01----:R-:W-:-:S05]  /*0250*/  IMAD.IADD R2, R0, 0x1, R3 ;  /* 0x0000000100027824 */ /* 0x003fca00078e0203 */
[----:B------:R1:W-:Y:S01]  /*0260*/  STS [R7], R2 ;  /* 0x0000000207007388 */ /* 0x0003e20000000800 */
[----:B------:R-:W-:Y:S05]  /*0270*/  @!P1 BRA `(.L_x_3) ;  /* 0xfffffffc00d89947 */ /* 0x000fea000383ffff */
.L_x_2:
[----:B------:R-:W-:Y:S05]  /*0280*/  @P0 EXIT ;  /* 0x000000000000094d */ /* 0x000fea0003800000 */
[----:B------:R-:W2:Y:S01]  /*0290*/  LDS R5, [UR4] ;  /* 0x00000004ff057984 */ /* 0x000ea20008000800 */
[----:B-1----:R-:W1:Y:S02]  /*02a0*/  LDC.64 R2, c[0x0][0x380] ;  /* 0x0000e000ff027b82 */ /* 0x002e640000000a00 */
[----:B-1----:R-:W-:-:S05]  /*02b0*/  IMAD.WIDE.U32 R2, R13, 0x4, R2 ;  /* 0x000000040d027825 */ /* 0x002fca00078e0002 */
[----:B--2---:R-:W-:Y:S01]  /*02c0*/  STG.E desc[UR6][R2.64], R5 ;  /* 0x0000000502007986 */ /* 0x004fe2000c101906 */
[----:B------:R-:W-:Y:S05]  /*02d0*/  EXIT ;  /* 0x000000000000794d */ /* 0x000fea0003800000 */
.L_x_4:
        /* <DEDUP_REMOVED lines=10> */
.L_x_21:


//--------------------- .text._Z4spmm5csr_t5csc_tiPj --------------------------
	.section	.text._Z4spmm5csr_t5csc_tiPj,"ax",@progbits
	.align	128
.text._Z4spmm5csr_t5csc_tiPj:
        .type           _Z4spmm5csr_t5csc_tiPj,@function
        .size           _Z4spmm5csr_t5csc_tiPj,(.L_x_22 - _Z4spmm5csr_t5csc_tiPj)
        .other          _Z4spmm5csr_t5csc_tiPj,@"STO_CUDA_ENTRY STV_DEFAULT"
_Z4spmm5csr_t5csc_tiPj:
[----:B------:R-:W-:Y:S01]  /*0000*/  LDC R1, c[0x0][0x37c] ;  /* 0x0000df00ff017b82 */ /* 0x000fe20000000800 */
[----:B------:R-:W0:Y:S07]  /*0010*/  S2R R18, SR_CTAID.X ;  /* 0x0000000000127919 */ /* 0x000e2e0000002500 */
[----:B------:R-:W0:Y:S01]  /*0020*/  LDC.64 R2, c[0x0][0x380] ;  /* 0x0000e000ff027b82 */ /* 0x000e220000000a00 */
[----:B------:R-:W1:Y:S01]  /*0030*/  LDCU.64 UR4, c[0x0][0x358] ;  /* 0x00006b00ff0477ac */ /* 0x000e620008000a00 */
[----:B0-----:R-:W-:-:S05]  /*0040*/  IMAD.WIDE.U32 R2, R18, 0x4, R2 ;  /* 0x0000000412027825 */ /* 0x001fca00078e0002 */
[----:B-1----:R-:W2:Y:S04]  /*0050*/  LDG.E R20, desc[UR4][R2.64] ;  /* 0x0000000402147981 */ /* 0x002ea8000c1e1900 */
[----:B------:R-:W2:Y:S01]  /*0060*/  LDG.E R5, desc[UR4][R2.64+0x4] ;  /* 0x0000040402057981 */ /* 0x000ea2000c1e1900 */
[----:B------:R-:W0:Y:S01]  /*0070*/  LDC R16, c[0x0][0x360] ;  /* 0x0000d800ff107b82 */ /* 0x000e220000000800 */
[----:B------:R-:W-:Y:S01]  /*0080*/  BSSY.RECONVERGENT B0, `(.L_x_5) ;  /* 0x000006b000007945 */ /* 0x000fe20003800200 */
[----:B------:R-:W1:Y:S01]  /*0090*/  S2R R17, SR_TID.X ;  /* 0x0000000000117919 */ /* 0x000e620000002100 */
[----:B--2---:R-:W-:-:S05]  /*00a0*/  IMAD.IADD R0, R5, 0x1, -R20 ;  /* 0x0000000105007824 */ /* 0x004fca00078e0a14 */
[----:B-1----:R-:W-:-:S13]  /*00b0*/  ISETP.GE.U32.AND P0, PT, R17, R0, PT ;  /* 0x000000001100720c */ /* 0x002fda0003f06070 */
[----:B0-----:R-:W-:Y:S05]  /*00c0*/  @P0 BRA `(.L_x_6) ;  /* 0x0000000400980947 */ /* 0x001fea0003800000 */
[----:B------:R-:W0:Y:S01]  /*00d0*/  I2F.U32.RP R7, R16 ;  /* 0x0000001000077306 */ /* 0x000e220000209000 */
[----:B------:R-:W-:Y:S01]  /*00e0*/  IMAD.IADD R5, R17, 0x1, R16 ;  /* 0x0000000111057824 */ /* 0x000fe200078e0210 */
[----:B------:R-:W-:Y:S01]  /*00f0*/  ISETP.NE.U32.AND P2, PT, R16, RZ, PT ;  /* 0x000000ff1000720c */ /* 0x000fe20003f45070 */
[----:B------:R-:W-:Y:S01]  /*0100*/  BSSY.RECONVERGENT B1, `(.L_x_7) ;  /* 0x0000033000017945 */ /* 0x000fe20003800200 */
[----:B------:R-:W-:Y:S02]  /*0110*/  IMAD.MOV.U32 R19, RZ, RZ, R17 ;  /* 0x000000ffff137224 */ /* 0x000fe400078e0011 */
[----:B------:R-:W-:Y:S02]  /*0120*/  ISETP.GE.U32.AND P0, PT, R5, R0, PT ;  /* 0x000000000500720c */ /* 0x000fe40003f06070 */
[----:B------:R-:W-:Y:S02]  /*0130*/  VIMNMX.U32 R4, PT, PT, R0, R5, !PT ;  /* 0x0000000500047248 */ /* 0x000fe40007fe0000 */
[----:B------:R-:W-:-:S04]  /*0140*/  SEL R6, RZ, 0x1, P0 ;  /* 0x00000001ff067807 */ /* 0x000fc80000000000 */
[----:B------:R-:W-:Y:S01]  /*0150*/  IADD3 R5, PT, PT, R4, -R5, -R6 ;  /* 0x8000000504057210 */ /* 0x000fe20007ffe806 */
[----:B0-----:R-:W0:Y:S02]  /*0160*/  MUFU.RCP R7, R7 ;  /* 0x0000000700077308 */ /* 0x001e240000001000 */
[----:B0-----:R-:W-:-:S06]  /*0170*/  VIADD R2, R7, 0xffffffe ;  /* 0x0ffffffe07027836 */ /* 0x001fcc0000000000 */
[----:B------:R0:W1:Y:S02]  /*0180*/  F2I.FTZ.U32.TRUNC.NTZ R3, R2 ;  /* 0x0000000200037305 */ /* 0x000064000021f000 */
[----:B0-----:R-:W-:Y:S01]  /*0190*/  IMAD.MOV.U32 R2, RZ, RZ, RZ ;  /* 0x000000ffff027224 */ /* 0x001fe200078e00ff */
[----:B-1----:R-:W-:-:S05]  /*01a0*/  IADD3 R9, PT, PT, RZ, -R3, RZ ;  /* 0x80000003ff097210 */ /* 0x002fca0007ffe0ff */
[----:B------:R-:W-:-:S04]  /*01b0*/  IMAD R9, R9, R16, RZ ;  /* 0x0000001009097224 */ /* 0x000fc800078e02ff */
[----:B------:R-:W-:-:S06]  /*01c0*/  IMAD.HI.U32 R8, R3, R9, R2 ;  /* 0x0000000903087227 */ /* 0x000fcc00078e0002 */
[----:B------:R-:W-:-:S05]  /*01d0*/  IMAD.HI.U32 R3, R8, R5, RZ ;  /* 0x0000000508037227 */ /* 0x000fca00078e00ff */
[----:B------:R-:W-:-:S05]  /*01e0*/  IADD3 R2, PT, PT, -R3, RZ, RZ ;  /* 0x000000ff03027210 */ /* 0x000fca0007ffe1ff */
[----:B------:R-:W-:-:S05]  /*01f0*/  IMAD R5, R16, R2, R5 ;  /* 0x0000000210057224 */ /* 0x000fca00078e0205 */
[----:B------:R-:W-:-:S13]  /*0200*/  ISETP.GE.U32.AND P0, PT, R5, R16, PT ;  /* 0x000000100500720c */ /* 0x000fda0003f06070 */
[----:B------:R-:W-:Y:S02]  /*0210*/  @P0 IMAD.IADD R5, R5, 0x1, -R16 ;  /* 0x0000000105050824 */ /* 0x000fe400078e0a10 */
[----:B------:R-:W-:-:S03]  /*0220*/  @P0 VIADD R3, R3, 0x1 ;  /* 0x0000000103030836 */ /* 0x000fc60000000000 */
[----:B------:R-:W-:-:S13]  /*0230*/  ISETP.GE.U32.AND P1, PT, R5, R16, PT ;  /* 0x000000100500720c */ /* 0x000fda0003f26070 */
[----:B------:R-:W-:Y:S02]  /*0240*/  @P1 IADD3 R3, PT, PT, R3, 0x1, RZ ;  /* 0x0000000103031810 */ /* 0x000fe40007ffe0ff */
[----:B------:R-:W-:-:S05]  /*0250*/  @!P2 LOP3.LUT R3, RZ, R16, RZ, 0x33, !PT ;  /* 0x00000010ff03a212 */ /* 0x000fca00078e33ff */
[----:B------:R-:W-:-:S05]  /*0260*/  IMAD.IADD R6, R6, 0x1, R3 ;  /* 0x0000000106067824 */ /* 0x000fca00078e0203 */
[C---:B------:R-:W-:Y:S02]  /*0270*/  LOP3.LUT R2, R6.reuse, 0x3, RZ, 0xc0, !PT ;  /* 0x0000000306027812 */ /* 0x040fe400078ec0ff */
[----:B------:R-:W-:Y:S02]  /*0280*/  ISETP.GE.U32.AND P1, PT, R6, 0x3, PT ;  /* 0x000000030600780c */ /* 0x000fe40003f26070 */
[----:B------:R-:W-:-:S13]  /*0290*/  ISETP.NE.AND P0, PT, R2, 0x3, PT ;  /* 0x000000030200780c */ /* 0x000fda0003f05270 */
[----:B------:R-:W-:Y:S05]  /*02a0*/  @!P0 BRA `(.L_x_8) ;  /* 0x0000000000608947 */ /* 0x000fea0003800000 */
[----:B------:R-:W0:Y:S01]  /*02b0*/  S2R R14, SR_CgaCtaId ;  /* 0x00000000000e7919 */ /* 0x000e220000008800 */
[----:B------:R-:W1:Y:S01]  /*02c0*/  LDC.64 R2, c[0x0][0x388] ;  /* 0x0000e200ff027b82 */ /* 0x000e620000000a00 */
[----:B------:R-:W-:Y:S01]  /*02d0*/  MOV R7, 0x400 ;  /* 0x0000040000077802 */ /* 0x000fe20000000f00 */
[----:B------:R-:W-:Y:S01]  /*02e0*/  VIADD R6, R6, 0x1 ;  /* 0x0000000106067836 */ /* 0x000fe20000000000 */
[----:B------:R-:W-:Y:S01]  /*02f0*/  MOV R19, R17 ;  /* 0x0000001100137202 */ /* 0x000fe20000000f00 */
[----:B------:R-:W-:Y:S01]  /*0300*/  IMAD.MOV.U32 R11, RZ, RZ, RZ ;  /* 0x000000ffff0b7224 */ /* 0x000fe200078e00ff */
[----:B------:R-:W-:Y:S02]  /*0310*/  IADD3 R8, PT, PT, R7, 0x800, RZ ;  /* 0x0000080007087810 */ /* 0x000fe40007ffe0ff */
[----:B------:R-:W-:Y:S01]  /*0320*/  LOP3.LUT R10, R6, 0x3, RZ, 0xc0, !PT ;  /* 0x00000003060a7812 */ /* 0x000fe200078ec0ff */
[----:B------:R-:W2:Y:S01]  /*0330*/  LDC.64 R4, c[0x0][0x390] ;  /* 0x0000e400ff047b82 */ /* 0x000ea20000000a00 */
[----:B0-----:R-:W-:-:S02]  /*0340*/  LEA R12, R14, R7, 0x18 ;  /* 0x000000070e0c7211 */ /* 0x001fc400078ec0ff */
[----:B------:R-:W-:-:S07]  /*0350*/  LEA R14, R14, R8, 0x18 ;  /* 0x000000080e0e7211 */ /* 0x000fce00078ec0ff */
.L_x_9:
[----:B------:R-:W-:-:S04]  /*0360*/  IMAD.IADD R9, R20, 0x1, R19 ;  /* 0x0000000114097824 */ /* 0x000fc800078e0213 */
[----:B01----:R-:W-:-:S04]  /*0370*/  IMAD.WIDE.U32 R6, R9, 0x4, R2 ;  /* 0x0000000409067825 */ /* 0x003fc800078e0002 */
[----:B--2---:R-:W-:Y:S02]  /*0380*/  IMAD.WIDE.U32 R8, R9, 0x4, R4 ;  /* 0x0000000409087825 */ /* 0x004fe400078e0004 */
[----:B------:R-:W2:Y:S04]  /*0390*/  LDG.E R6, desc[UR4][R6.64] ;  /* 0x0000000406067981 */ /* 0x000ea8000c1e1900 */
[----:B------:R-:W3:Y:S01]  /*03a0*/  LDG.E R8, desc[UR4][R8.64] ;  /* 0x0000000408087981 */ /* 0x000ee2000c1e1900 */
[C---:B------:R-:W-:Y:S01]  /*03b0*/  IMAD R13, R19.reuse, 0x4, R12 ;  /* 0x00000004130d7824 */ /* 0x040fe200078e020c */
[----:B------:R-:W-:Y:S01]  /*03c0*/  LEA R15, R19, R14, 0x2 ;  /* 0x0000000e130f7211 */ /* 0x000fe200078e10ff */
[----:B------:R-:W-:Y:S02]  /*03d0*/  VIADD R11, R11, 0x1 ;  /* 0x000000010b0b7836 */ /* 0x000fe40000000000 */
[----:B------:R-:W-:-:S03]  /*03e0*/  IMAD.IADD R19, R16, 0x1, R19 ;  /* 0x0000000110137824 */ /* 0x000fc600078e0213 */
[----:B------:R-:W-:Y:S01]  /*03f0*/  ISETP.NE.AND P0, PT, R11, R10, PT ;  /* 0x0000000a0b00720c */ /* 0x000fe20003f05270 */
[----:B--2---:R0:W-:Y:S04]  /*0400*/  STS [R13], R6 ;  /* 0x000000060d007388 */ /* 0x0041e80000000800 */
[----:B---3--:R0:W-:Y:S08]  /*0410*/  STS [R15], R8 ;  /* 0x000000080f007388 */ /* 0x0081f00000000800 */
[----:B------:R-:W-:Y:S05]  /*0420*/  @P0 BRA `(.L_x_9) ;  /* 0xfffffffc00cc0947 */ /* 0x000fea000383ffff */
.L_x_8:
[----:B------:R-:W-:Y:S05]  /*0430*/  BSYNC.RECONVERGENT B1 ;  /* 0x0000000000017941 */ /* 0x000fea0003800200 */
.L_x_7:
[----:B------:R-:W-:Y:S05]  /*0440*/  @!P1 BRA `(.L_x_6) ;  /* 0x0000000000b89947 */ /* 0x000fea0003800000 */
[----:B------:R-:W1:Y:S01]  /*0450*/  S2R R7, SR_CgaCtaId ;  /* 0x0000000000077919 */ /* 0x000e620000008800 */
[----:B------:R-:W2:Y:S01]  /*0460*/  LDC.64 R4, c[0x0][0x388] ;  /* 0x0000e200ff047b82 */ /* 0x000ea20000000a00 */
[----:B------:R-:W-:-:S04]  /*0470*/  MOV R24, 0x400 ;  /* 0x0000040000187802 */ /* 0x000fc80000000f00 */
[----:B------:R-:W-:-:S03]  /*0480*/  IADD3 R22, PT, PT, R24, 0x800, RZ ;  /* 0x0000080018167810 */ /* 0x000fc60007ffe0ff */
[----:B------:R-:W3:Y:S01]  /*0490*/  LDC.64 R2, c[0x0][0x390] ;  /* 0x0000e400ff027b82 */ /* 0x000ee20000000a00 */
[C---:B-1----:R-:W-:Y:S02]  /*04a0*/  LEA R24, R7.reuse, R24, 0x18 ;  /* 0x0000001807187211 */ /* 0x042fe400078ec0ff */
[----:B------:R-:W-:-:S07]  /*04b0*/  LEA R22, R7, R22, 0x18 ;  /* 0x0000001607167211 */ /* 0x000fce00078ec0ff */
.L_x_10:
[----:B-1----:R-:W-:-:S04]  /*04c0*/  IMAD.IADD R29, R20, 0x1, R19 ;  /* 0x00000001141d7824 */ /* 0x002fc800078e0213 */
[C---:B------:R-:W-:Y:S02]  /*04d0*/  IMAD.IADD R9, R29.reuse, 0x1, R16 ;  /* 0x000000011d097824 */ /* 0x040fe400078e0210 */
[----:B0-2---:R-:W-:-:S03]  /*04e0*/  IMAD.WIDE.U32 R6, R29, 0x4, R4 ;  /* 0x000000041d067825 */ /* 0x005fc600078e0004 */
[----:B------:R-:W-:Y:S01]  /*04f0*/  IADD3 R11, PT, PT, R9, R16, RZ ;  /* 0x00000010090b7210 */ /* 0x000fe20007ffe0ff */
[----:B---3--:R-:W-:Y:S01]  /*0500*/  IMAD.WIDE.U32 R28, R29, 0x4, R2 ;  /* 0x000000041d1c7825 */ /* 0x008fe200078e0002 */
[----:B------:R0:W2:Y:S03]  /*0510*/  LDG.E R21, desc[UR4][R6.64] ;  /* 0x0000000406157981 */ /* 0x0000a6000c1e1900 */
[----:B------:R-:W-:Y:S01]  /*0520*/  IMAD.WIDE.U32 R26, R9, 0x4, R4 ;  /* 0x00000004091a7825 */ /* 0x000fe200078e0004 */
[----:B------:R-:W3:Y:S03]  /*0530*/  LDG.E R23, desc[UR4][R28.64] ;  /* 0x000000041c177981 */ /* 0x000ee6000c1e1900 */
[----:B------:R-:W-:Y:S02]  /*0540*/  IMAD.IADD R15, R11, 0x1, R16 ;  /* 0x000000010b0f7824 */ /* 0x000fe400078e0210 */
[----:B------:R-:W4:Y:S01]  /*0550*/  LDG.E R26, desc[UR4][R26.64] ;  /* 0x000000041a1a7981 */ /* 0x000f22000c1e1900 */
[----:B0-----:R-:W-:-:S04]  /*0560*/  IMAD.WIDE.U32 R6, R9, 0x4, R2 ;  /* 0x0000000409067825 */ /* 0x001fc800078e0002 */
[C---:B------:R-:W-:Y:S01]  /*0570*/  IMAD.WIDE.U32 R8, R11.reuse, 0x4, R4 ;  /* 0x000000040b087825 */ /* 0x040fe200078e0004 */
[----:B------:R0:W5:Y:S03]  /*0580*/  LDG.E R25, desc[UR4][R6.64] ;  /* 0x0000000406197981 */ /* 0x000166000c1e1900 */
[----:B------:R-:W-:Y:S02]  /*0590*/  IMAD.WIDE.U32 R10, R11, 0x4, R2 ;  /* 0x000000040b0a7825 */ /* 0x000fe400078e0002 */
[----:B------:R-:W5:Y:S02]  /*05a0*/  LDG.E R8, desc[UR4][R8.64] ;  /* 0x0000000408087981 */ /* 0x000f64000c1e1900 */
[C---:B------:R-:W-:Y:S02]  /*05b0*/  IMAD.WIDE.U32 R12, R15.reuse, 0x4, R4 ;  /* 0x000000040f0c7825 */ /* 0x040fe400078e0004 */
[----:B------:R-:W5:Y:S02]  /*05c0*/  LDG.E R10, desc[UR4][R10.64] ;  /* 0x000000040a0a7981 */ /* 0x000f64000c1e1900 */
[----:B------:R-:W-:-:S02]  /*05d0*/  IMAD.WIDE.U32 R14, R15, 0x4, R2 ;  /* 0x000000040f0e7825 */ /* 0x000fc400078e0002 */
[----:B------:R1:W5:Y:S04]  /*05e0*/  LDG.E R12, desc[UR4][R12.64] ;  /* 0x000000040c0c7981 */ /* 0x000368000c1e1900 */
[----:B------:R-:W5:Y:S01]  /*05f0*/  LDG.E R14, desc[UR4][R14.64] ;  /* 0x000000040e0e7981 */ /* 0x000f62000c1e1900 */
[C---:B0-----:R-:W-:Y:S01]  /*0600*/  IMAD R6, R19.reuse, 0x4, R24 ;  /* 0x0000000413067824 */ /* 0x041fe200078e0218 */
[----:B-1----:R-:W-:-:S03]  /*0610*/  LEA R13, R19, R22, 0x2 ;  /* 0x00000016130d7211 */ /* 0x002fc600078e10ff */
[C---:B------:R-:W-:Y:S02]  /*0620*/  IMAD R27, R16.reuse, 0x4, R6 ;  /* 0x00000004101b7824 */ /* 0x040fe400078e0206 */
[----:B------:R-:W-:-:S03]  /*0630*/  IMAD R28, R16, 0x4, R13 ;  /* 0x00000004101c7824 */ /* 0x000fc600078e020d */
[C---:B------:R-:W-:Y:S01]  /*0640*/  LEA R29, R16.reuse, R27, 0x2 ;  /* 0x0000001b101d7211 */ /* 0x040fe200078e10ff */
[----:B------:R-:W-:-:S03]  /*0650*/  IMAD R7, R16, 0x4, R28 ;  /* 0x0000000410077824 */ /* 0x000fc600078e021c */
[C---:B------:R-:W-:Y:S01]  /*0660*/  LEA R9, R16.reuse, R29, 0x2 ;  /* 0x0000001d10097211 */ /* 0x040fe200078e10ff */
[C---:B------:R-:W-:Y:S01]  /*0670*/  IMAD R11, R16.reuse, 0x4, R7 ;  /* 0x00000004100b7824 */ /* 0x040fe200078e0207 */
[----:B------:R-:W-:-:S04]  /*0680*/  LEA R19, R16, R19, 0x2 ;  /* 0x0000001310137211 */ /* 0x000fc800078e10ff */
[----:B------:R-:W-:Y:S01]  /*0690*/  ISETP.GE.U32.AND P0, PT, R19, R0, PT ;  /* 0x000000001300720c */ /* 0x000fe20003f06070 */
[----:B--2---:R1:W-:Y:S04]  /*06a0*/  STS [R6], R21 ;  /* 0x0000001506007388 */ /* 0x0043e80000000800 */
[----:B---3--:R1:W-:Y:S04]  /*06b0*/  STS [R13], R23 ;  /* 0x000000170d007388 */ /* 0x0083e80000000800 */
[----:B----4-:R1:W-:Y:S04]  /*06c0*/  STS [R27], R26 ;  /* 0x0000001a1b007388 */ /* 0x0103e80000000800 */
[----:B-----5:R1:W-:Y:S04]  /*06d0*/  STS [R28], R25 ;  /* 0x000000191c007388 */ /* 0x0203e80000000800 */
[----:B------:R1:W-:Y:S04]  /*06e0*/  STS [R29], R8 ;  /* 0x000000081d007388 */ /* 0x0003e80000000800 */
[----:B------:R1:W-:Y:S04]  /*06f0*/  STS [R7], R10 ;  /* 0x0000000a07007388 */ /* 0x0003e80000000800 */
[----:B------:R1:W-:Y:S04]  /*0700*/  STS [R9], R12 ;  /* 0x0000000c09007388 */ /* 0x0003e80000000800 */
[----:B------:R1:W-:Y:S01]  /*0710*/  STS [R11], R14 ;  /* 0x0000000e0b007388 */ /* 0x0003e20000000800 */
[----:B------:R-:W-:Y:S05]  /*0720*/  @!P0 BRA `(.L_x_10) ;  /* 0xfffffffc00648947 */ /* 0x000fea000383ffff */
.L_x_6:
[----:B------:R-:W-:Y:S05]  /*0730*/  BSYNC.RECONVERGENT B0 ;  /* 0x0000000000007941 */ /* 0x000fea0003800200 */
.L_x_5:
[----:B------:R-:W2:Y:S01]  /*0740*/  LDCU UR6, c[0x0][0x3b0] ;  /* 0x00007600ff0677ac */ /* 0x000ea20008000800 */
[----:B------:R-:W-:Y:S01]  /*0750*/  BSSY.RECONVERGENT B0, `(.L_x_11) ;  /* 0x000003f000007945 */ /* 0x000fe20003800200 */
[----:B------:R-:W-:Y:S01]  /*0760*/  IMAD.MOV.U32 R4, RZ, RZ, RZ ;  /* 0x000000ffff047224 */ /* 0x000fe200078e00ff */
[----:B------:R-:W-:Y:S01]  /*0770*/  BAR.SYNC.DEFER_BLOCKING 0x0 ;  /* 0x0000000000007b1d */ /* 0x000fe20000010000 */
[----:B--2---:R-:W-:-:S13]  /*0780*/  ISETP.GE.AND P0, PT, R17, UR6, PT ;  /* 0x0000000611007c0c */ /* 0x004fda000bf06270 */
[----:B------:R-:W-:Y:S05]  /*0790*/  @P0 BRA `(.L_x_12) ;  /* 0x0000000000e80947 */ /* 0x000fea0003800000 */
[----:B------:R-:W-:Y:S01]  /*07a0*/  IADD3 R5, PT, PT, R18, 0x1, RZ ;  /* 0x0000000112057810 */ /* 0x000fe20007ffe0ff */
[----:B------:R-:W-:Y:S01]  /*07b0*/  IMAD.MOV.U32 R4, RZ, RZ, RZ ;  /* 0x000000ffff047224 */ /* 0x000fe200078e00ff */
[----:B01----:R-:W-:-:S07]  /*07c0*/  MOV R8, R17 ;  /* 0x0000001100087202 */ /* 0x003fce0000000f00 */
.L_x_18:
[----:B------:R-:W-:Y:S01]  /*07d0*/  ISETP.NE.AND P0, PT, R0, RZ, PT ;  /* 0x000000ff0000720c */ /* 0x000fe20003f05270 */
[----:B------:R-:W-:-:S12]  /*07e0*/  IMAD.MOV.U32 R9, RZ, RZ, RZ ;  /* 0x000000ffff097224 */ /* 0x000fd800078e00ff */
[----:B------:R-:W-:Y:S05]  /*07f0*/  @!P0 BRA `(.L_x_13) ;  /* 0x0000000000a48947 */ /* 0x000fea0003800000 */
[----:B------:R-:W0:Y:S02]  /*0800*/  LDC.64 R2, c[0x0][0x398] ;  /* 0x0000e600ff027b82 */ /* 0x000e240000000a00 */
[----:B0-----:R-:W-:-:S05]  /*0810*/  IMAD.WIDE.U32 R2, R8, 0x4, R2 ;  /* 0x0000000408027825 */ /* 0x001fca00078e0002 */
[----:B------:R0:W5:Y:S04]  /*0820*/  LDG.E R10, desc[UR4][R2.64+0x4] ;  /* 0x00000404020a7981 */ /* 0x000168000c1e1900 */
[----:B------:R0:W5:Y:S01]  /*0830*/  LDG.E R13, desc[UR4][R2.64] ;  /* 0x00000004020d7981 */ /* 0x000162000c1e1900 */
[----:B------:R-:W-:Y:S02]  /*0840*/  HFMA2 R11, -RZ, RZ, 0, 0 ;  /* 0x00000000ff0b7431 */ /* 0x000fe400000001ff */
[----:B------:R-:W-:-:S07]  /*0850*/  IMAD.MOV.U32 R9, RZ, RZ, RZ ;  /* 0x000000ffff097224 */ /* 0x000fce00078e00ff */
.L_x_17:
[----:B------:R-:W1:Y:S01]  /*0860*/  S2R R14, SR_CgaCtaId ;  /* 0x00000000000e7919 */ /* 0x000e620000008800 */
[----:B-----5:R-:W-:Y:S01]  /*0870*/  ISETP.GE.U32.AND P1, PT, R13, R10, PT ;  /* 0x0000000a0d00720c */ /* 0x020fe20003f26070 */
[----:B------:R-:W-:Y:S01]  /*0880*/  BSSY.RECONVERGENT B1, `(.L_x_14) ;  /* 0x000001f000017945 */ /* 0x000fe20003800200 */
[----:B------:R-:W-:Y:S02]  /*0890*/  MOV R7, 0x400 ;  /* 0x0000040000077802 */ /* 0x000fe40000000f00 */
[----:B------:R-:W-:Y:S02]  /*08a0*/  MOV R6, R11 ;  /* 0x0000000b00067202 */ /* 0x000fe40000000f00 */
[----:B-1----:R-:W-:-:S05]  /*08b0*/  LEA R12, R14, R7, 0x18 ;  /* 0x000000070e0c7211 */ /* 0x002fca00078ec0ff */
[C---:B------:R-:W-:Y:S01]  /*08c0*/  IMAD R12, R11.reuse, 0x4, R12 ;  /* 0x000000040b0c7824 */ /* 0x040fe200078e020c */
[----:B------:R-:W-:-:S04]  /*08d0*/  IADD3 R11, PT, PT, R11, 0x1, RZ ;  /* 0x000000010b0b7810 */ /* 0x000fc80007ffe0ff */
[----:B------:R-:W-:Y:S01]  /*08e0*/  ISETP.NE.AND P0, PT, R11, R0, PT ;  /* 0x000000000b00720c */ /* 0x000fe20003f05270 */
[----:B------:R-:W-:-:S12]  /*08f0*/  @P1 BRA `(.L_x_15) ;  /* 0x00000000005c1947 */ /* 0x000fd80003800000 */
[----:B------:R-:W1:Y:S01]  /*0900*/  LDS R12, [R12] ;  /* 0x000000000c0c7984 */ /* 0x000e620000000800 */
[----:B0-----:R-:W0:Y:S01]  /*0910*/  LDC.64 R2, c[0x0][0x3a0] ;  /* 0x0000e800ff027b82 */ /* 0x001e220000000a00 */
[----:B------:R-:W-:-:S05]  /*0920*/  VIADD R7, R7, 0x800 ;  /* 0x0000080007077836 */ /* 0x000fca0000000000 */
[----:B------:R-:W-:Y:S01]  /*0930*/  LEA R7, R14, R7, 0x18 ;  /* 0x000000070e077211 */ /* 0x000fe200078ec0ff */
[----:B------:R-:W-:-:S03]  /*0940*/  IMAD.IADD R14, R13, 0x1, -R10 ;  /* 0x000000010d0e7824 */ /* 0x000fc600078e0a0a */
[----:B------:R-:W-:-:S07]  /*0950*/  LEA R19, R6, R7, 0x2 ;  /* 0x0000000706137211 */ /* 0x000fce00078e10ff */
.L_x_16:
[----:B0-----:R-:W-:-:S06]  /*0960*/  IMAD.WIDE.U32 R6, R13, 0x4, R2 ;  /* 0x000000040d067825 */ /* 0x001fcc00078e0002 */
[----:B------:R-:W1:Y:S02]  /*0970*/  LDG.E R7, desc[UR4][R6.64] ;  /* 0x0000000406077981 */ /* 0x000e64000c1e1900 */
[----:B-1----:R-:W-:-:S13]  /*0980*/  ISETP.GT.U32.AND P1, PT, R7, R12, PT ;  /* 0x0000000c0700720c */ /* 0x002fda0003f24070 */
[----:B------:R-:W-:Y:S05]  /*0990*/  @P1 BRA `(.L_x_15) ;  /* 0x0000000000341947 */ /* 0x000fea0003800000 */
[----:B------:R-:W-:-:S13]  /*09a0*/  ISETP.NE.AND P1, PT, R7, R12, PT ;  /* 0x0000000c0700720c */ /* 0x000fda0003f25270 */
[----:B------:R-:W0:Y:S01]  /*09b0*/  @!P1 LDC.64 R6, c[0x0][0x3a8] ;  /* 0x0000ea00ff069b82 */ /* 0x000e220000000a00 */
[----:B------:R-:W1:Y:S01]  /*09c0*/  @!P1 LDS R15, [R19] ;  /* 0x00000000130f9984 */ /* 0x000e620000000800 */
[----:B0-----:R-:W-:-:S06]  /*09d0*/  @!P1 IMAD.WIDE.U32 R6, R13, 0x4, R6 ;  /* 0x000000040d069825 */ /* 0x001fcc00078e0006 */
[----:B------:R-:W1:Y:S01]  /*09e0*/  @!P1 LDG.E R6, desc[UR4][R6.64] ;  /* 0x0000000406069981 */ /* 0x000e62000c1e1900 */
[----:B------:R-:W-:Y:S01]  /*09f0*/  IADD3 R14, PT, PT, R14, 0x1, RZ ;  /* 0x000000010e0e7810 */ /* 0x000fe20007ffe0ff */
[----:B------:R-:W-:Y:S01]  /*0a00*/  IMAD.MOV.U32 R20, RZ, RZ, RZ ;  /* 0x000000ffff147224 */ /* 0x000fe200078e00ff */
[----:B------:R-:W-:Y:S02]  /*0a10*/  IADD3 R13, PT, PT, R13, 0x1, RZ ;  /* 0x000000010d0d7810 */ /* 0x000fe40007ffe0ff */
[----:B------:R-:W-:Y:S01]  /*0a20*/  ISETP.NE.AND P2, PT, R14, RZ, PT ;  /* 0x000000ff0e00720c */ /* 0x000fe20003f45270 */
[----:B-1----:R-:W-:-:S04]  /*0a30*/  @!P1 IMAD R20, R15, R6, RZ ;  /* 0x000000060f149224 */ /* 0x002fc800078e02ff */
[----:B------:R-:W-:-:S08]  /*0a40*/  IMAD.IADD R9, R9, 0x1, R20 ;  /* 0x0000000109097824 */ /* 0x000fd000078e0214 */
[----:B------:R-:W-:Y:S05]  /*0a50*/  @P2 BRA `(.L_x_16) ;  /* 0xfffffffc00c02947 */ /* 0x000fea000383ffff */
[----:B------:R-:W-:-:S07]  /*0a60*/  MOV R13, R10 ;  /* 0x0000000a000d7202 */ /* 0x000fce0000000f00 */
.L_x_15:
[----:B------:R-:W-:Y:S05]  /*0a70*/  BSYNC.RECONVERGENT B1 ;  /* 0x0000000000017941 */ /* 0x000fea0003800200 */
.L_x_14:
[----:B------:R-:W-:Y:S05]  /*0a80*/  @P0 BRA `(.L_x_17) ;  /* 0xfffffffc00740947 */ /* 0x000fea000383ffff */
.L_x_13:
[----:B------:R-:W-:Y:S01]  /*0a90*/  ISETP.NE.AND P0, PT, R9, RZ, PT ;  /* 0x000000ff0900720c */ /* 0x000fe20003f05270 */
[----:B------:R-:W1:Y:S01]  /*0aa0*/  LDCU UR6, c[0x0][0x3b0] ;  /* 0x00007600ff0677ac */ /* 0x000e620008000800 */
[----:B0-----:R-:W-:-:S11]  /*0ab0*/  HFMA2 R3, -RZ, RZ, 0, 0 ;  /* 0x00000000ff037431 */ /* 0x001fd600000001ff */
[----:B------:R-:W-:Y:S02]  /*0ac0*/  @P0 IMAD R2, R5, R8, R5 ;  /* 0x0000000805020224 */ /* 0x000fe400078e0205 */
[----:B------:R-:W-:-:S03]  /*0ad0*/  IMAD.IADD R8, R16, 0x1, R8 ;  /* 0x0000000110087824 */ /* 0x000fc600078e0208 */
[----:B------:R-:W-:Y:S02]  /*0ae0*/  @P0 SHF.L.W.U32.HI R2, R2, R9, R2 ;  /* 0x0000000902020219 */ /* 0x000fe40000010e02 */
[----:B-1----:R-:W-:-:S03]  /*0af0*/  ISETP.GE.AND P1, PT, R8, UR6, PT ;  /* 0x0000000608007c0c */ /* 0x002fc6000bf26270 */
[----:B------:R-:W-:-:S05]  /*0b00*/  @P0 IMAD.IADD R2, R2, 0x1, R9 ;  /* 0x0000000102020824 */ /* 0x000fca00078e0209 */
[----:B------:R-:W-:-:S04]  /*0b10*/  @P0 LOP3.LUT R3, R2, R9, RZ, 0x3c, !PT ;  /* 0x0000000902030212 */ /* 0x000fc800078e3cff */
[----:B------:R-:W-:Y:S01]  /*0b20*/  IADD3 R4, PT, PT, R3, R4, RZ ;  /* 0x0000000403047210 */ /* 0x000fe20007ffe0ff */
[----:B------:R-:W-:Y:S06]  /*0b30*/  @!P1 BRA `(.L_x_18) ;  /* 0xfffffffc00249947 */ /* 0x000fec000383ffff */
.L_x_12:
[----:B------:R-:W-:Y:S05]  /*0b40*/  BSYNC.RECONVERGENT B0 ;  /* 0x0000000000007941 */ /* 0x000fea0003800200 */
.L_x_11:
[----:B------:R-:W2:Y:S01]  /*0b50*/  LDC.64 R2, c[0x0][0x3b8] ;  /* 0x0000ee00ff027b82 */ /* 0x000ea20000000a00 */
[----:B------:R-:W-:-:S04]  /*0b60*/  IMAD R17, R16, R18, R17 ;  /* 0x0000001210117224 */ /* 0x000fc800078e0211 */
[----:B--2---:R-:W-:-:S05]  /*0b70*/  IMAD.WIDE.U32 R2, R17, 0x4, R2 ;  /* 0x0000000411027825 */ /* 0x004fca00078e0002 */
[----:B------:R-:W-:Y:S01]  /*0b80*/  STG.E desc[UR4][R2.64], R4 ;  /* 0x0000000402007986 */ /* 0x000fe2000c101904 */
[----:B------:R-:W-:Y:S05]  /*0b90*/  EXIT ;  /* 0x000000000000794d */ /* 0x000fea0003800000 */
.L_x_19:
        /* <DEDUP_REMOVED lines=14> */
.L_x_22:


//--------------------- .nv.global.init           --------------------------
	.section	.nv.global.init,"aw",@progbits
.nv.global.init:
	.type		$str,@object
	.size		$str,(.L_0 - $str)
$str:
        /*0000*/ 	.byte	0x25, 0x75, 0x0a, 0x00
.L_0:


//--------------------- .nv.shared.reserved.0     --------------------------
	.section	.nv.shared.reserved.0,"aw",@nobits
	.weak		__nv_reservedSMEM_offset_0_alias
	.size		__nv_reservedSMEM_offset_0_alias, 0, 64
	.other		__nv_reservedSMEM_offset_0_alias,@"STO_CUDA_RESERVED_SHARED STV_DEFAULT"
__nv_reservedSMEM_offset_0_alias:
	.zero		0
	.zero		64


//--------------------- .nv.shared._Z13_add_internalPji --------------------------
	.section	.nv.shared._Z13_add_internalPji,"aw",@nobits
	.sectionflags	@""
	.align	4
.nv.shared._Z13_add_internalPji:
	.zero		5120


//--------------------- .nv.shared._Z4spmm5csr_t5csc_tiPj --------------------------
	.section	.nv.shared._Z4spmm5csr_t5csc_tiPj,"aw",@nobits
	.sectionflags	@""
	.align	4
.nv.shared._Z4spmm5csr_t5csc_tiPj:
	.zero		5120


//--------------------- .nv.constant0._Z12print_resultPj --------------------------
	.section	.nv.constant0._Z12print_resultPj,"a",@progbits
	.sectionflags	@""
	.align	4
.nv.constant0._Z12print_resultPj:
	.zero		904


//--------------------- .nv.constant0._Z13_add_internalPji --------------------------
	.section	.nv.constant0._Z13_add_internalPji,"a",@progbits
	.sectionflags	@""
	.align	4
.nv.constant0._Z13_add_internalPji:
	.zero		908


//--------------------- .nv.constant0._Z4spmm5csr_t5csc_tiPj --------------------------
	.section	.nv.constant0._Z4spmm5csr_t5csc_tiPj,"a",@progbits
	.sectionflags	@""
	.align	4
.nv.constant0._Z4spmm5csr_t5csc_tiPj:
	.zero		960


//--------------------- SYMBOLS --------------------------

	.type		.nv.reservedSmem.offset0,@object
	.size		.nv.reservedSmem.offset0,0x4
	.type		.nv.reservedSmem.cap,@object
	.size		.nv.reservedSmem.cap,0x4
	.type		vprintf,@function
